//
// Generated by NVIDIA NVVM Compiler
//
// Compiler Build ID: CL-36424714
// Cuda compilation tools, release 13.0, V13.0.88
// Based on NVVM 20.0.0
//

.version 9.0
.target sm_100
.address_size 64

	// .globl	_Z16reduction_kerneliPdS_
// _ZZ16reduction_kerneliPdS_E2As has been demoted

.visible .entry _Z16reduction_kerneliPdS_(
	.param .u32 _Z16reduction_kerneliPdS__param_0,
	.param .u64 .ptr .align 1 _Z16reduction_kerneliPdS__param_1,
	.param .u64 .ptr .align 1 _Z16reduction_kerneliPdS__param_2
)
{
	.reg .pred 	%p<6>;
	.reg .b32 	%r<14>;
	.reg .b64 	%rd<9>;
	.reg .b64 	%fd<9>;
	// demoted variable
	.shared .align 8 .b8 _ZZ16reduction_kerneliPdS_E2As[128];
	ld.param.u32 	%r8, [_Z16reduction_kerneliPdS__param_0];
	ld.param.u64 	%rd1, [_Z16reduction_kerneliPdS__param_1];
	ld.param.u64 	%rd2, [_Z16reduction_kerneliPdS__param_2];
	mov.u32 	%r1, %ctaid.x;
	mov.u32 	%r13, %ntid.x;
	mov.u32 	%r3, %tid.x;
	mad.lo.s32 	%r4, %r1, %r13, %r3;
	setp.ge.u32 	%p1, %r4, %r8;
	mov.f64 	%fd8, 0d0000000000000000;
	@%p1 bra 	$L__BB0_2;
	cvta.to.global.u64 	%rd3, %rd1;
	mul.wide.u32 	%rd4, %r4, 8;
	add.s64 	%rd5, %rd3, %rd4;
	ld.global.f64 	%fd8, [%rd5];
$L__BB0_2:
	shl.b32 	%r9, %r3, 3;
	mov.u32 	%r10, _ZZ16reduction_kerneliPdS_E2As;
	add.s32 	%r5, %r10, %r9;
	st.shared.f64 	[%r5], %fd8;
	bar.sync 	0;
	setp.lt.u32 	%p2, %r13, 2;
	@%p2 bra 	$L__BB0_6;
$L__BB0_3:
	shr.u32 	%r7, %r13, 1;
	setp.ge.u32 	%p3, %r3, %r7;
	@%p3 bra 	$L__BB0_5;
	shl.b32 	%r11, %r7, 3;
	add.s32 	%r12, %r5, %r11;
	ld.shared.f64 	%fd4, [%r12];
	ld.shared.f64 	%fd5, [%r5];
	add.f64 	%fd6, %fd4, %fd5;
	st.shared.f64 	[%r5], %fd6;
$L__BB0_5:
	bar.sync 	0;
	setp.gt.u32 	%p4, %r13, 3;
	mov.u32 	%r13, %r7;
	@%p4 bra 	$L__BB0_3;
$L__BB0_6:
	setp.ne.s32 	%p5, %r3, 0;
	@%p5 bra 	$L__BB0_8;
	ld.shared.f64 	%fd7, [_ZZ16reduction_kerneliPdS_E2As];
	cvta.to.global.u64 	%rd6, %rd2;
	mul.wide.u32 	%rd7, %r1, 8;
	add.s64 	%rd8, %rd6, %rd7;
	st.global.f64 	[%rd8], %fd7;
$L__BB0_8:
	ret;

}


// ===== COMPILED SASS (sm_100) =====

	.target	sm_100

	.elftype	@"ET_EXEC"


//--------------------- .note.nv.tkinfo           --------------------------
	.section	.note.nv.tkinfo,"",@"SHT_NOTE"
	.sectionflags	@"SHF_NOTE_NV_TKINFO"
	.tkinfo
        /*0018*/ 	.word	0x00000002
        /*0030*/ 	.string	""
        /*0030*/ 	.string	"ptxas"
        /*0030*/ 	.string	"Cuda compilation tools, release 13.0, V13.0.88"
        /*0030*/ 	.string	"Build cuda_13.0.r13.0/compiler.36424714_0"
        /*0030*/ 	.string	"-arch sm_100 -m 64 "



//--------------------- .note.nv.cuinfo           --------------------------
	.section	.note.nv.cuinfo,"",@"SHT_NOTE"
	.sectionflags	@"SHF_NOTE_NV_CUINFO"
        /*0018*/ 	.short	0x0002
        /*001a*/ 	.short	0x0064
        /*001c*/ 	.short	0x0082
	.zero		2


//--------------------- .nv.info                  --------------------------
	.section	.nv.info,"",@"SHT_CUDA_INFO"
	.align	4


	//----- nvinfo : EIATTR_REGCOUNT
	.align		4
        /*0000*/ 	.byte	0x04, 0x2f
        /*0002*/ 	.short	(.L_1 - .L_0)
	.align		4
.L_0:
        /*0004*/ 	.word	index@(_Z16reduction_kerneliPdS_)
        /*0008*/ 	.word	0x0000000d


	//----- nvinfo : EIATTR_FRAME_SIZE
	.align		4
.L_1:
        /*000c*/ 	.byte	0x04, 0x11
        /*000e*/ 	.short	(.L_3 - .L_2)
	.align		4
.L_2:
        /*0010*/ 	.word	index@(_Z16reduction_kerneliPdS_)
        /*0014*/ 	.word	0x00000000


	//----- nvinfo : EIATTR_MIN_STACK_SIZE
	.align		4
.L_3:
        /*0018*/ 	.byte	0x04, 0x12
        /*001a*/ 	.short	(.L_5 - .L_4)
	.align		4
.L_4:
        /*001c*/ 	.word	index@(_Z16reduction_kerneliPdS_)
        /*0020*/ 	.word	0x00000000
.L_5:


//--------------------- .nv.compat                --------------------------
	.section	.nv.compat,"",@"SHT_CUDA_COMPAT_INFO"
	.align	4
        /*0000*/ 	.byte	0x02, 0x09, 0x00, 0x00, 0x02, 0x02, 0x01, 0x00, 0x02, 0x05, 0x05, 0x00, 0x03, 0x07, 0x01, 0x01
        /*0010*/ 	.byte	0x02, 0x03, 0x00, 0x00, 0x02, 0x06, 0x01, 0x00, 0x04, 0x0b, 0x08, 0x00, 0x01, 0x00, 0x00, 0x00
        /*0020*/ 	.byte	0x00, 0x00, 0x00, 0x00


//--------------------- .nv.info._Z16reduction_kerneliPdS_ --------------------------
	.section	.nv.info._Z16reduction_kerneliPdS_,"",@"SHT_CUDA_INFO"
	.sectionflags	@""
	.align	4


	//----- nvinfo : EIATTR_CUDA_API_VERSION
	.align		4
        /*0000*/ 	.byte	0x04, 0x37
        /*0002*/ 	.short	(.L_7 - .L_6)
.L_6:
        /*0004*/ 	.word	0x00000082


	//----- nvinfo : EIATTR_KPARAM_INFO
	.align		4
.L_7:
        /*0008*/ 	.byte	0x04, 0x17
        /*000a*/ 	.short	(.L_9 - .L_8)
.L_8:
        /*000c*/ 	.word	0x00000000
        /*0010*/ 	.short	0x0002
        /*0012*/ 	.short	0x0010
        /*0014*/ 	.byte	0x00, 0xf5, 0x21, 0x00


	//----- nvinfo : EIATTR_KPARAM_INFO
	.align		4
.L_9:
        /*0018*/ 	.byte	0x04, 0x17
        /*001a*/ 	.short	(.L_11 - .L_10)
.L_10:
        /*001c*/ 	.word	0x00000000
        /*0020*/ 	.short	0x0001
        /*0022*/ 	.short	0x0008
        /*0024*/ 	.byte	0x00, 0xf5, 0x21, 0x00


	//----- nvinfo : EIATTR_KPARAM_INFO
	.align		4
.L_11:
        /*0028*/ 	.byte	0x04, 0x17
        /*002a*/ 	.short	(.L_13 - .L_12)
.L_12:
        /*002c*/ 	.word	0x00000000
        /*0030*/ 	.short	0x0000
        /*0032*/ 	.short	0x0000
        /*0034*/ 	.byte	0x00, 0xf0, 0x11, 0x00


	//----- nvinfo : EIATTR_SPARSE_MMA_MASK
	.align		4
.L_13:
        /*0038*/ 	.byte	0x03, 0x50
        /*003a*/ 	.short	0x0000


	//----- nvinfo : EIATTR_MAXREG_COUNT
	.align		4
        /*003c*/ 	.byte	0x03, 0x1b
        /*003e*/ 	.short	0x00ff


	//----- nvinfo : EIATTR_NUM_BARRIERS
	.align		4
        /*0040*/ 	.byte	0x02, 0x4c
        /*0042*/ 	.byte	0x01
	.zero		1


	//----- nvinfo : EIATTR_MERCURY_ISA_VERSION
	.align		4
        /*0044*/ 	.byte	0x03, 0x5f
        /*0046*/ 	.short	0x0101


	//----- nvinfo : EIATTR_VRC_CTA_INIT_COUNT
	.align		4
        /*0048*/ 	.byte	0x02, 0x4a
	.zero		1
	.zero		1


	//----- nvinfo : EIATTR_EXIT_INSTR_OFFSETS
	.align		4
        /*004c*/ 	.byte	0x04, 0x1c
        /*004e*/ 	.short	(.L_15 - .L_14)


	//   ....[0]....
.L_14:
        /*0050*/ 	.word	0x00000210


	//   ....[1]....
        /*0054*/ 	.word	0x00000290


	//----- nvinfo : EIATTR_CBANK_PARAM_SIZE
	.align		4
.L_15:
        /*0058*/ 	.byte	0x03, 0x19
        /*005a*/ 	.short	0x0018


	//----- nvinfo : EIATTR_PARAM_CBANK
	.align		4
        /*005c*/ 	.byte	0x04, 0x0a
        /*005e*/ 	.short	(.L_17 - .L_16)
	.align		4
.L_16:
        /*0060*/ 	.word	index@(.nv.constant0._Z16reduction_kerneliPdS_)
        /*0064*/ 	.short	0x0380
        /*0066*/ 	.short	0x0018


	//----- nvinfo : EIATTR_SW_WAR
	.align		4
.L_17:
        /*0068*/ 	.byte	0x04, 0x36
        /*006a*/ 	.short	(.L_19 - .L_18)
.L_18:
        /*006c*/ 	.word	0x00000008
.L_19:


//--------------------- .nv.callgraph             --------------------------
	.section	.nv.callgraph,"",@"SHT_CUDA_CALLGRAPH"
	.align	4
	.sectionentsize	8
	.align		4
        /*0000*/ 	.word	0x00000000
	.align		4
        /*0004*/ 	.word	0xffffffff
	.align		4
        /*0008*/ 	.word	0x00000000
	.align		4
        /*000c*/ 	.word	0xfffffffe
	.align		4
        /*0010*/ 	.word	0x00000000
	.align		4
        /*0014*/ 	.word	0xfffffffd
	.align		4
        /*0018*/ 	.word	0x00000000
	.align		4
        /*001c*/ 	.word	0xfffffffc


//--------------------- .text._Z16reduction_kerneliPdS_ --------------------------
	.section	.text._Z16reduction_kerneliPdS_,"ax",@progbits
	.align	128
        .global         _Z16reduction_kerneliPdS_
        .type           _Z16reduction_kerneliPdS_,@function
        .size           _Z16reduction_kerneliPdS_,(.L_x_3 - _Z16reduction_kerneliPdS_)
        .other          _Z16reduction_kerneliPdS_,@"STO_CUDA_ENTRY STV_DEFAULT"
_Z16reduction_kerneliPdS_:
.text._Z16reduction_kerneliPdS_:
[----:B------:R-:W-:Y:S01]  /*0000*/  LDC R1, c[0x0][0x37c] ;  /* 0x0000df00ff017b82 */ /* 0x000fe20000000800 */
[----:B------:R-:W0:Y:S01]  /*0010*/  S2R R9, SR_CTAID.X ;  /* 0x0000000000097919 */ /* 0x000e220000002500 */
[----:B------:R-:W0:Y:S01]  /*0020*/  LDCU UR8, c[0x0][0x360] ;  /* 0x00006c00ff0877ac */ /* 0x000e220008000800 */
[----:B------:R-:W-:Y:S01]  /*0030*/  CS2R R2, SRZ ;  /* 0x0000000000027805 */ /* 0x000fe2000001ff00 */
[----:B------:R-:W0:Y:S01]  /*0040*/  S2R R8, SR_TID.X ;  /* 0x0000000000087919 */ /* 0x000e220000002100 */
[----:B------:R-:W1:Y:S01]  /*0050*/  LDCU UR4, c[0x0][0x380] ;  /* 0x00007000ff0477ac */ /* 0x000e620008000800 */
[----:B------:R-:W2:Y:S01]  /*0060*/  LDCU.64 UR6, c[0x0][0x358] ;  /* 0x00006b00ff0677ac */ /* 0x000ea20008000a00 */
[----:B0-----:R-:W-:-:S05]  /*0070*/  IMAD R7, R9, UR8, R8 ;  /* 0x0000000809077c24 */ /* 0x001fca000f8e0208 */
[----:B-1----:R-:W-:-:S13]  /*0080*/  ISETP.GE.U32.AND P0, PT, R7, UR4, PT ;  /* 0x0000000407007c0c */ /* 0x002fda000bf06070 */
[----:B------:R-:W0:Y:S02]  /*0090*/  @!P0 LDC.64 R4, c[0x0][0x388] ;  /* 0x0000e200ff048b82 */ /* 0x000e240000000a00 */
[----:B0-----:R-:W-:-:S05]  /*00a0*/  @!P0 IMAD.WIDE.U32 R4, R7, 0x8, R4 ;  /* 0x0000000807048825 */ /* 0x001fca00078e0004 */
[----:B--2---:R-:W2:Y:S01]  /*00b0*/  @!P0 LDG.E.64 R2, desc[UR6][R4.64] ;  /* 0x0000000604028981 */ /* 0x004ea2000c1e1b00 */
[----:B------:R-:W0:Y:S01]  /*00c0*/  S2UR UR5, SR_CgaCtaId ;  /* 0x00000000000579c3 */ /* 0x000e220000008800 */
[----:B------:R-:W-:Y:S01]  /*00d0*/  IMAD.U32 R0, RZ, RZ, UR8 ;  /* 0x00000008ff007e24 */ /* 0x000fe2000f8e00ff */
[----:B------:R-:W-:Y:S01]  /*00e0*/  UMOV UR4, 0x400 ;  /* 0x0000040000047882 */ /* 0x000fe20000000000 */
[----:B------:R-:W-:-:S03]  /*00f0*/  ISETP.NE.AND P0, PT, R8, RZ, PT ;  /* 0x000000ff0800720c */ /* 0x000fc60003f05270 */
[----:B------:R-:W-:Y:S01]  /*0100*/  ISETP.GE.U32.AND P1, PT, R0, 0x2, PT ;  /* 0x000000020000780c */ /* 0x000fe20003f26070 */
[----:B0-----:R-:W-:-:S06]  /*0110*/  ULEA UR4, UR5, UR4, 0x18 ;  /* 0x0000000405047291 */ /* 0x001fcc000f8ec0ff */
[----:B------:R-:W-:-:S05]  /*0120*/  LEA R7, R8, UR4, 0x3 ;  /* 0x0000000408077c11 */ /* 0x000fca000f8e18ff */
[----:B--2---:R0:W-:Y:S01]  /*0130*/  STS.64 [R7], R2 ;  /* 0x0000000207007388 */ /* 0x0041e20000000a00 */
[----:B------:R-:W-:Y:S06]  /*0140*/  BAR.SYNC.DEFER_BLOCKING 0x0 ;  /* 0x0000000000007b1d */ /* 0x000fec0000010000 */
[----:B------:R-:W-:Y:S05]  /*0150*/  @!P1 BRA `(.L_x_0) ;  /* 0x00000000002c9947 */ /* 0x000fea0003800000 */
.L_x_1:
[----:B------:R-:W-:-:S04]  /*0160*/  SHF.R.U32.HI R10, RZ, 0x1, R0 ;  /* 0x00000001ff0a7819 */ /* 0x000fc80000011600 */
[----:B------:R-:W-:-:S13]  /*0170*/  ISETP.GE.U32.AND P1, PT, R8, R10, PT ;  /* 0x0000000a0800720c */ /* 0x000fda0003f26070 */
[----:B------:R-:W-:Y:S01]  /*0180*/  @!P1 IMAD R6, R10, 0x8, R7 ;  /* 0x000000080a069824 */ /* 0x000fe200078e0207 */
[----:B------:R-:W-:Y:S04]  /*0190*/  @!P1 LDS.64 R4, [R7] ;  /* 0x0000000007049984 */ /* 0x000fe80000000a00 */
[----:B0-----:R-:W0:Y:S02]  /*01a0*/  @!P1 LDS.64 R2, [R6] ;  /* 0x0000000006029984 */ /* 0x001e240000000a00 */
[----:B0-----:R-:W-:-:S07]  /*01b0*/  @!P1 DADD R2, R2, R4 ;  /* 0x0000000002029229 */ /* 0x001fce0000000004 */
[----:B------:R1:W-:Y:S01]  /*01c0*/  @!P1 STS.64 [R7], R2 ;  /* 0x0000000207009388 */ /* 0x0003e20000000a00 */
[----:B------:R-:W-:Y:S01]  /*01d0*/  BAR.SYNC.DEFER_BLOCKING 0x0 ;  /* 0x0000000000007b1d */ /* 0x000fe20000010000 */
[----:B------:R-:W-:Y:S01]  /*01e0*/  ISETP.GT.U32.AND P1, PT, R0, 0x3, PT ;  /* 0x000000030000780c */ /* 0x000fe20003f24070 */
[----:B------:R-:W-:-:S12]  /*01f0*/  IMAD.MOV.U32 R0, RZ, RZ, R10 ;  /* 0x000000ffff007224 */ /* 0x000fd800078e000a */
[----:B-1----:R-:W-:Y:S05]  /*0200*/  @P1 BRA `(.L_x_1) ;  /* 0xfffffffc00d41947 */ /* 0x002fea000383ffff */
.L_x_0:
[----:B------:R-:W-:Y:S05]  /*0210*/  @P0 EXIT ;  /* 0x000000000000094d */ /* 0x000fea0003800000 */
[----:B------:R-:W1:Y:S01]  /*0220*/  S2UR UR5, SR_CgaCtaId ;  /* 0x00000000000579c3 */ /* 0x000e620000008800 */
[----:B------:R-:W-:-:S07]  /*0230*/  UMOV UR4, 0x400 ;  /* 0x0000040000047882 */ /* 0x000fce0000000000 */
[----:B------:R-:W2:Y:S01]  /*0240*/  LDC.64 R4, c[0x0][0x390] ;  /* 0x0000e400ff047b82 */ /* 0x000ea20000000a00 */
[----:B-1----:R-:W-:Y:S01]  /*0250*/  ULEA UR4, UR5, UR4, 0x18 ;  /* 0x0000000405047291 */ /* 0x002fe2000f8ec0ff */
[----:B--2---:R-:W-:-:S08]  /*0260*/  IMAD.WIDE.U32 R4, R9, 0x8, R4 ;  /* 0x0000000809047825 */ /* 0x004fd000078e0004 */
[----:B0-----:R-:W0:Y:S04]  /*0270*/  LDS.64 R2, [UR4] ;  /* 0x00000004ff027984 */ /* 0x001e280008000a00 */
[----:B0-----:R-:W-:Y:S01]  /*0280*/  STG.E.64 desc[UR6][R4.64], R2 ;  /* 0x0000000204007986 */ /* 0x001fe2000c101b06 */
[----:B------:R-:W-:Y:S05]  /*0290*/  EXIT ;  /* 0x000000000000794d */ /* 0x000fea0003800000 */
.L_x_2:
[----:B------:R-:W-:-:S00]  /*02a0*/  BRA `(.L_x_2) ;  /* 0xfffffffc00fc7947 */ /* 0x000fc0000383ffff */
[----:B------:R-:W-:-:S00]  /*02b0*/  NOP ;  /* 0x0000000000007918 */ /* 0x000fc00000000000 */
        /* <DEDUP_REMOVED lines=12> */
.L_x_3:


//--------------------- .nv.shared._Z16reduction_kerneliPdS_ --------------------------
	.section	.nv.shared._Z16reduction_kerneliPdS_,"aw",@nobits
	.sectionflags	@""
	.align	8
.nv.shared._Z16reduction_kerneliPdS_:
	.zero		1152


//--------------------- .nv.shared.reserved.0     --------------------------
	.section	.nv.shared.reserved.0,"aw",@nobits
	.weak		__nv_reservedSMEM_offset_0_alias
	.size		__nv_reservedSMEM_offset_0_alias, 0, 64
	.other		__nv_reservedSMEM_offset_0_alias,@"STO_CUDA_RESERVED_SHARED STV_DEFAULT"
__nv_reservedSMEM_offset_0_alias:
	.zero		0
	.zero		64


//--------------------- .nv.constant0._Z16reduction_kerneliPdS_ --------------------------
	.section	.nv.constant0._Z16reduction_kerneliPdS_,"a",@progbits
	.sectionflags	@""
	.align	4
.nv.constant0._Z16reduction_kerneliPdS_:
	.zero		920


//--------------------- SYMBOLS --------------------------

	.type		.nv.reservedSmem.offset0,@object
	.size		.nv.reservedSmem.offset0,0x4
	.type		.nv.reservedSmem.cap,@object
	.size		.nv.reservedSmem.cap,0x4
